//
// Generated by NVIDIA NVVM Compiler
//
// Compiler Build ID: CL-36424714
// Cuda compilation tools, release 13.0, V13.0.88
// Based on NVVM 20.0.0
//

.version 9.0
.target sm_100
.address_size 64

	// .globl	_Z26contrast_brightness_kernelPdS_d

.visible .entry _Z26contrast_brightness_kernelPdS_d(
	.param .u64 .ptr .align 1 _Z26contrast_brightness_kernelPdS_d_param_0,
	.param .u64 .ptr .align 1 _Z26contrast_brightness_kernelPdS_d_param_1,
	.param .f64 _Z26contrast_brightness_kernelPdS_d_param_2
)
{
	.reg .pred 	%p<2>;
	.reg .b32 	%r<5>;
	.reg .b64 	%rd<8>;
	.reg .b64 	%fd<5>;

	ld.param.u64 	%rd1, [_Z26contrast_brightness_kernelPdS_d_param_0];
	ld.param.u64 	%rd2, [_Z26contrast_brightness_kernelPdS_d_param_1];
	ld.param.f64 	%fd1, [_Z26contrast_brightness_kernelPdS_d_param_2];
	mov.u32 	%r2, %tid.x;
	mov.u32 	%r3, %ntid.x;
	mov.u32 	%r4, %ctaid.x;
	mad.lo.s32 	%r1, %r3, %r4, %r2;
	cvt.rn.f64.s32 	%fd2, %r1;
	setp.leu.f64 	%p1, %fd1, %fd2;
	@%p1 bra 	$L__BB0_2;
	cvta.to.global.u64 	%rd3, %rd1;
	cvta.to.global.u64 	%rd4, %rd2;
	mul.wide.s32 	%rd5, %r1, 8;
	add.s64 	%rd6, %rd3, %rd5;
	ld.global.f64 	%fd3, [%rd6];
	fma.rn.f64 	%fd4, %fd3, 0d4000000000000000, 0d4010000000000000;
	add.s64 	%rd7, %rd4, %rd5;
	st.global.f64 	[%rd7], %fd4;
$L__BB0_2:
	ret;

}


// ===== COMPILED SASS (sm_100) =====

	.target	sm_100

	.elftype	@"ET_EXEC"


//--------------------- .note.nv.tkinfo           --------------------------
	.section	.note.nv.tkinfo,"",@"SHT_NOTE"
	.sectionflags	@"SHF_NOTE_NV_TKINFO"
	.tkinfo
        /*0018*/ 	.word	0x00000002
        /*0030*/ 	.string	""
        /*0030*/ 	.string	"ptxas"
        /*0030*/ 	.string	"Cuda compilation tools, release 13.0, V13.0.88"
        /*0030*/ 	.string	"Build cuda_13.0.r13.0/compiler.36424714_0"
        /*0030*/ 	.string	"-arch sm_100 -m 64 "



//--------------------- .note.nv.cuinfo           --------------------------
	.section	.note.nv.cuinfo,"",@"SHT_NOTE"
	.sectionflags	@"SHF_NOTE_NV_CUINFO"
        /*0018*/ 	.short	0x0002
        /*001a*/ 	.short	0x0064
        /*001c*/ 	.short	0x0082
	.zero		2


//--------------------- .nv.info                  --------------------------
	.section	.nv.info,"",@"SHT_CUDA_INFO"
	.align	4


	//----- nvinfo : EIATTR_REGCOUNT
	.align		4
        /*0000*/ 	.byte	0x04, 0x2f
        /*0002*/ 	.short	(.L_1 - .L_0)
	.align		4
.L_0:
        /*0004*/ 	.word	index@(_Z26contrast_brightness_kernelPdS_d)
        /*0008*/ 	.word	0x0000000c


	//----- nvinfo : EIATTR_FRAME_SIZE
	.align		4
.L_1:
        /*000c*/ 	.byte	0x04, 0x11
        /*000e*/ 	.short	(.L_3 - .L_2)
	.align		4
.L_2:
        /*0010*/ 	.word	index@(_Z26contrast_brightness_kernelPdS_d)
        /*0014*/ 	.word	0x00000000


	//----- nvinfo : EIATTR_MIN_STACK_SIZE
	.align		4
.L_3:
        /*0018*/ 	.byte	0x04, 0x12
        /*001a*/ 	.short	(.L_5 - .L_4)
	.align		4
.L_4:
        /*001c*/ 	.word	index@(_Z26contrast_brightness_kernelPdS_d)
        /*0020*/ 	.word	0x00000000
.L_5:


//--------------------- .nv.compat                --------------------------
	.section	.nv.compat,"",@"SHT_CUDA_COMPAT_INFO"
	.align	4
        /*0000*/ 	.byte	0x02, 0x09, 0x00, 0x00, 0x02, 0x02, 0x01, 0x00, 0x02, 0x05, 0x05, 0x00, 0x03, 0x07, 0x01, 0x01
        /*0010*/ 	.byte	0x02, 0x03, 0x00, 0x00, 0x02, 0x06, 0x01, 0x00, 0x04, 0x0b, 0x08, 0x00, 0x01, 0x00, 0x00, 0x00
        /*0020*/ 	.byte	0x00, 0x00, 0x00, 0x00


//--------------------- .nv.info._Z26contrast_brightness_kernelPdS_d --------------------------
	.section	.nv.info._Z26contrast_brightness_kernelPdS_d,"",@"SHT_CUDA_INFO"
	.sectionflags	@""
	.align	4


	//----- nvinfo : EIATTR_CUDA_API_VERSION
	.align		4
        /*0000*/ 	.byte	0x04, 0x37
        /*0002*/ 	.short	(.L_7 - .L_6)
.L_6:
        /*0004*/ 	.word	0x00000082


	//----- nvinfo : EIATTR_KPARAM_INFO
	.align		4
.L_7:
        /*0008*/ 	.byte	0x04, 0x17
        /*000a*/ 	.short	(.L_9 - .L_8)
.L_8:
        /*000c*/ 	.word	0x00000000
        /*0010*/ 	.short	0x0002
        /*0012*/ 	.short	0x0010
        /*0014*/ 	.byte	0x00, 0xf0, 0x21, 0x00


	//----- nvinfo : EIATTR_KPARAM_INFO
	.align		4
.L_9:
        /*0018*/ 	.byte	0x04, 0x17
        /*001a*/ 	.short	(.L_11 - .L_10)
.L_10:
        /*001c*/ 	.word	0x00000000
        /*0020*/ 	.short	0x0001
        /*0022*/ 	.short	0x0008
        /*0024*/ 	.byte	0x00, 0xf5, 0x21, 0x00


	//----- nvinfo : EIATTR_KPARAM_INFO
	.align		4
.L_11:
        /*0028*/ 	.byte	0x04, 0x17
        /*002a*/ 	.short	(.L_13 - .L_12)
.L_12:
        /*002c*/ 	.word	0x00000000
        /*0030*/ 	.short	0x0000
        /*0032*/ 	.short	0x0000
        /*0034*/ 	.byte	0x00, 0xf5, 0x21, 0x00


	//----- nvinfo : EIATTR_SPARSE_MMA_MASK
	.align		4
.L_13:
        /*0038*/ 	.byte	0x03, 0x50
        /*003a*/ 	.short	0x0000


	//----- nvinfo : EIATTR_MAXREG_COUNT
	.align		4
        /*003c*/ 	.byte	0x03, 0x1b
        /*003e*/ 	.short	0x00ff


	//----- nvinfo : EIATTR_MERCURY_ISA_VERSION
	.align		4
        /*0040*/ 	.byte	0x03, 0x5f
        /*0042*/ 	.short	0x0101


	//----- nvinfo : EIATTR_VRC_CTA_INIT_COUNT
	.align		4
        /*0044*/ 	.byte	0x02, 0x4a
	.zero		1
	.zero		1


	//----- nvinfo : EIATTR_EXIT_INSTR_OFFSETS
	.align		4
        /*0048*/ 	.byte	0x04, 0x1c
        /*004a*/ 	.short	(.L_15 - .L_14)


	//   ....[0]....
.L_14:
        /*004c*/ 	.word	0x00000080


	//   ....[1]....
        /*0050*/ 	.word	0x00000130


	//----- nvinfo : EIATTR_CBANK_PARAM_SIZE
	.align		4
.L_15:
        /*0054*/ 	.byte	0x03, 0x19
        /*0056*/ 	.short	0x0018


	//----- nvinfo : EIATTR_PARAM_CBANK
	.align		4
        /*0058*/ 	.byte	0x04, 0x0a
        /*005a*/ 	.short	(.L_17 - .L_16)
	.align		4
.L_16:
        /*005c*/ 	.word	index@(.nv.constant0._Z26contrast_brightness_kernelPdS_d)
        /*0060*/ 	.short	0x0380
        /*0062*/ 	.short	0x0018


	//----- nvinfo : EIATTR_SW_WAR
	.align		4
.L_17:
        /*0064*/ 	.byte	0x04, 0x36
        /*0066*/ 	.short	(.L_19 - .L_18)
.L_18:
        /*0068*/ 	.word	0x00000008
.L_19:


//--------------------- .nv.callgraph             --------------------------
	.section	.nv.callgraph,"",@"SHT_CUDA_CALLGRAPH"
	.align	4
	.sectionentsize	8
	.align		4
        /*0000*/ 	.word	0x00000000
	.align		4
        /*0004*/ 	.word	0xffffffff
	.align		4
        /*0008*/ 	.word	0x00000000
	.align		4
        /*000c*/ 	.word	0xfffffffe
	.align		4
        /*0010*/ 	.word	0x00000000
	.align		4
        /*0014*/ 	.word	0xfffffffd
	.align		4
        /*0018*/ 	.word	0x00000000
	.align		4
        /*001c*/ 	.word	0xfffffffc


//--------------------- .text._Z26contrast_brightness_kernelPdS_d --------------------------
	.section	.text._Z26contrast_brightness_kernelPdS_d,"ax",@progbits
	.align	128
        .global         _Z26contrast_brightness_kernelPdS_d
        .type           _Z26contrast_brightness_kernelPdS_d,@function
        .size           _Z26contrast_brightness_kernelPdS_d,(.L_x_1 - _Z26contrast_brightness_kernelPdS_d)
        .other          _Z26contrast_brightness_kernelPdS_d,@"STO_CUDA_ENTRY STV_DEFAULT"
_Z26contrast_brightness_kernelPdS_d:
.text._Z26contrast_brightness_kernelPdS_d:
[----:B------:R-:W-:Y:S01]  /*0000*/  LDC R1, c[0x0][0x37c] ;  /* 0x0000df00ff017b82 */ /* 0x000fe20000000800 */
[----:B------:R-:W0:Y:S01]  /*0010*/  S2R R9, SR_TID.X ;  /* 0x0000000000097919 */ /* 0x000e220000002100 */
[----:B------:R-:W0:Y:S01]  /*0020*/  LDCU UR4, c[0x0][0x360] ;  /* 0x00006c00ff0477ac */ /* 0x000e220008000800 */
[----:B------:R-:W0:Y:S02]  /*0030*/  S2R R0, SR_CTAID.X ;  /* 0x0000000000007919 */ /* 0x000e240000002500 */
[----:B0-----:R-:W-:Y:S01]  /*0040*/  IMAD R9, R0, UR4, R9 ;  /* 0x0000000400097c24 */ /* 0x001fe2000f8e0209 */
[----:B------:R-:W0:Y:S03]  /*0050*/  LDCU.64 UR4, c[0x0][0x390] ;  /* 0x00007200ff0477ac */ /* 0x000e260008000a00 */
[----:B------:R-:W0:Y:S02]  /*0060*/  I2F.F64 R2, R9 ;  /* 0x0000000900027312 */ /* 0x000e240000201c00 */
[----:B0-----:R-:W-:-:S14]  /*0070*/  DSETP.GEU.AND P0, PT, R2, UR4, PT ;  /* 0x0000000402007e2a */ /* 0x001fdc000bf0e000 */
[----:B------:R-:W-:Y:S05]  /*0080*/  @P0 EXIT ;  /* 0x000000000000094d */ /* 0x000fea0003800000 */
[----:B------:R-:W0:Y:S01]  /*0090*/  LDC.64 R2, c[0x0][0x380] ;  /* 0x0000e000ff027b82 */ /* 0x000e220000000a00 */
[----:B------:R-:W1:Y:S07]  /*00a0*/  LDCU.64 UR4, c[0x0][0x358] ;  /* 0x00006b00ff0477ac */ /* 0x000e6e0008000a00 */
[----:B------:R-:W2:Y:S01]  /*00b0*/  LDC.64 R6, c[0x0][0x388] ;  /* 0x0000e200ff067b82 */ /* 0x000ea20000000a00 */
[----:B0-----:R-:W-:-:S06]  /*00c0*/  IMAD.WIDE R2, R9, 0x8, R2 ;  /* 0x0000000809027825 */ /* 0x001fcc00078e0202 */
[----:B-1----:R-:W3:Y:S01]  /*00d0*/  LDG.E.64 R2, desc[UR4][R2.64] ;  /* 0x0000000402027981 */ /* 0x002ee2000c1e1b00 */
[----:B------:R-:W-:Y:S01]  /*00e0*/  MOV R4, 0x0 ;  /* 0x0000000000047802 */ /* 0x000fe20000000f00 */
[----:B--2---:R-:W-:Y:S01]  /*00f0*/  IMAD.WIDE R6, R9, 0x8, R6 ;  /* 0x0000000809067825 */ /* 0x004fe200078e0206 */
[----:B------:R-:W-:-:S06]  /*0100*/  MOV R5, 0x40000000 ;  /* 0x4000000000057802 */ /* 0x000fcc0000000f00 */
[----:B---3--:R-:W-:-:S07]  /*0110*/  DFMA R4, R2, R4, 4 ;  /* 0x401000000204742b */ /* 0x008fce0000000004 */
[----:B------:R-:W-:Y:S01]  /*0120*/  STG.E.64 desc[UR4][R6.64], R4 ;  /* 0x0000000406007986 */ /* 0x000fe2000c101b04 */
[----:B------:R-:W-:Y:S05]  /*0130*/  EXIT ;  /* 0x000000000000794d */ /* 0x000fea0003800000 */
.L_x_0:
[----:B------:R-:W-:-:S00]  /*0140*/  BRA `(.L_x_0) ;  /* 0xfffffffc00fc7947 */ /* 0x000fc0000383ffff */
[----:B------:R-:W-:-:S00]  /*0150*/  NOP ;  /* 0x0000000000007918 */ /* 0x000fc00000000000 */
        /* <DEDUP_REMOVED lines=10> */
.L_x_1:


//--------------------- .nv.shared.reserved.0     --------------------------
	.section	.nv.shared.reserved.0,"aw",@nobits
	.weak		__nv_reservedSMEM_offset_0_alias
	.size		__nv_reservedSMEM_offset_0_alias, 0, 64
	.other		__nv_reservedSMEM_offset_0_alias,@"STO_CUDA_RESERVED_SHARED STV_DEFAULT"
__nv_reservedSMEM_offset_0_alias:
	.zero		0
	.zero		64


//--------------------- .nv.constant0._Z26contrast_brightness_kernelPdS_d --------------------------
	.section	.nv.constant0._Z26contrast_brightness_kernelPdS_d,"a",@progbits
	.sectionflags	@""
	.align	4
.nv.constant0._Z26contrast_brightness_kernelPdS_d:
	.zero		920


//--------------------- SYMBOLS --------------------------

	.type		.nv.reservedSmem.offset0,@object
	.size		.nv.reservedSmem.offset0,0x4
